//
// Generated by NVIDIA NVVM Compiler
//
// Compiler Build ID: CL-36424714
// Cuda compilation tools, release 13.0, V13.0.88
// Based on NVVM 20.0.0
//

.version 9.0
.target sm_100
.address_size 64

	// .globl	_Z5gaxpyPiS_S_ii
.extern .shared .align 16 .b8 dots_s[];

.visible .entry _Z5gaxpyPiS_S_ii(
	.param .u64 .ptr .align 1 _Z5gaxpyPiS_S_ii_param_0,
	.param .u64 .ptr .align 1 _Z5gaxpyPiS_S_ii_param_1,
	.param .u64 .ptr .align 1 _Z5gaxpyPiS_S_ii_param_2,
	.param .u32 _Z5gaxpyPiS_S_ii_param_3,
	.param .u32 _Z5gaxpyPiS_S_ii_param_4
)
{
	.reg .pred 	%p<14>;
	.reg .b32 	%r<149>;
	.reg .b64 	%rd<13>;

	ld.param.u64 	%rd1, [_Z5gaxpyPiS_S_ii_param_0];
	ld.param.u64 	%rd2, [_Z5gaxpyPiS_S_ii_param_1];
	ld.param.u64 	%rd3, [_Z5gaxpyPiS_S_ii_param_2];
	ld.param.u32 	%r46, [_Z5gaxpyPiS_S_ii_param_3];
	ld.param.u32 	%r45, [_Z5gaxpyPiS_S_ii_param_4];
	mov.u32 	%r1, %ctaid.x;
	mov.u32 	%r2, %tid.x;
	setp.ge.s32 	%p1, %r1, %r46;
	setp.ge.s32 	%p2, %r2, %r45;
	or.pred  	%p3, %p1, %p2;
	@%p3 bra 	$L__BB0_19;
	cvta.to.global.u64 	%rd4, %rd2;
	cvta.to.global.u64 	%rd5, %rd3;
	mul.lo.s32 	%r3, %r45, %r1;
	add.s32 	%r47, %r3, %r2;
	mul.wide.u32 	%rd6, %r47, 4;
	add.s64 	%rd7, %rd4, %rd6;
	ld.global.u32 	%r48, [%rd7];
	mul.wide.u32 	%rd8, %r2, 4;
	add.s64 	%rd9, %rd5, %rd8;
	ld.global.u32 	%r49, [%rd9];
	mul.lo.s32 	%r50, %r49, %r48;
	shl.b32 	%r51, %r47, 2;
	mov.u32 	%r52, dots_s;
	add.s32 	%r53, %r52, %r51;
	st.shared.u32 	[%r53], %r50;
	bar.sync 	0;
	setp.ne.s32 	%p4, %r2, 0;
	@%p4 bra 	$L__BB0_19;
	setp.gt.u32 	%p5, %r45, 1;
	@%p5 bra 	$L__BB0_4;
	shl.b32 	%r54, %r3, 2;
	add.s32 	%r56, %r52, %r54;
	ld.shared.u32 	%r147, [%r56];
	bra.uni 	$L__BB0_18;
$L__BB0_4:
	shl.b32 	%r59, %r3, 2;
	add.s32 	%r5, %r52, %r59;
	ld.shared.u32 	%r147, [%r5];
	add.s32 	%r7, %r45, -1;
	add.s32 	%r61, %r45, -2;
	and.b32  	%r8, %r7, 15;
	setp.lt.u32 	%p6, %r61, 15;
	mov.b32 	%r140, 1;
	@%p6 bra 	$L__BB0_8;
	and.b32  	%r63, %r7, -16;
	neg.s32 	%r133, %r63;
	add.s32 	%r66, %r59, %r52;
	add.s32 	%r131, %r66, 32;
	mov.b32 	%r132, 0;
$L__BB0_6:
	.pragma "nounroll";
	ld.shared.u32 	%r67, [%r131+-28];
	add.s32 	%r68, %r147, %r67;
	ld.shared.u32 	%r69, [%r131+-24];
	add.s32 	%r70, %r68, %r69;
	ld.shared.u32 	%r71, [%r131+-20];
	add.s32 	%r72, %r70, %r71;
	ld.shared.u32 	%r73, [%r131+-16];
	add.s32 	%r74, %r72, %r73;
	ld.shared.u32 	%r75, [%r131+-12];
	add.s32 	%r76, %r74, %r75;
	ld.shared.u32 	%r77, [%r131+-8];
	add.s32 	%r78, %r76, %r77;
	ld.shared.u32 	%r79, [%r131+-4];
	add.s32 	%r80, %r78, %r79;
	ld.shared.u32 	%r81, [%r131];
	add.s32 	%r82, %r80, %r81;
	ld.shared.u32 	%r83, [%r131+4];
	add.s32 	%r84, %r82, %r83;
	ld.shared.u32 	%r85, [%r131+8];
	add.s32 	%r86, %r84, %r85;
	ld.shared.u32 	%r87, [%r131+12];
	add.s32 	%r88, %r86, %r87;
	ld.shared.u32 	%r89, [%r131+16];
	add.s32 	%r90, %r88, %r89;
	ld.shared.u32 	%r91, [%r131+20];
	add.s32 	%r92, %r90, %r91;
	ld.shared.u32 	%r93, [%r131+24];
	add.s32 	%r94, %r92, %r93;
	ld.shared.u32 	%r95, [%r131+28];
	add.s32 	%r96, %r94, %r95;
	ld.shared.u32 	%r97, [%r131+32];
	add.s32 	%r147, %r96, %r97;
	add.s32 	%r133, %r133, 16;
	add.s32 	%r132, %r132, 16;
	add.s32 	%r131, %r131, 64;
	setp.ne.s32 	%p7, %r133, 0;
	@%p7 bra 	$L__BB0_6;
	add.s32 	%r140, %r132, 1;
$L__BB0_8:
	setp.eq.s32 	%p8, %r8, 0;
	@%p8 bra 	$L__BB0_17;
	and.b32  	%r23, %r7, 7;
	setp.lt.u32 	%p9, %r8, 8;
	@%p9 bra 	$L__BB0_11;
	shl.b32 	%r99, %r140, 2;
	add.s32 	%r100, %r5, %r99;
	ld.shared.u32 	%r101, [%r100];
	add.s32 	%r102, %r147, %r101;
	ld.shared.u32 	%r103, [%r100+4];
	add.s32 	%r104, %r102, %r103;
	ld.shared.u32 	%r105, [%r100+8];
	add.s32 	%r106, %r104, %r105;
	ld.shared.u32 	%r107, [%r100+12];
	add.s32 	%r108, %r106, %r107;
	ld.shared.u32 	%r109, [%r100+16];
	add.s32 	%r110, %r108, %r109;
	ld.shared.u32 	%r111, [%r100+20];
	add.s32 	%r112, %r110, %r111;
	ld.shared.u32 	%r113, [%r100+24];
	add.s32 	%r114, %r112, %r113;
	ld.shared.u32 	%r115, [%r100+28];
	add.s32 	%r147, %r114, %r115;
	add.s32 	%r140, %r140, 8;
$L__BB0_11:
	setp.eq.s32 	%p10, %r23, 0;
	@%p10 bra 	$L__BB0_17;
	and.b32  	%r29, %r7, 3;
	setp.lt.u32 	%p11, %r23, 4;
	@%p11 bra 	$L__BB0_14;
	shl.b32 	%r117, %r140, 2;
	add.s32 	%r118, %r5, %r117;
	ld.shared.u32 	%r119, [%r118];
	add.s32 	%r120, %r147, %r119;
	ld.shared.u32 	%r121, [%r118+4];
	add.s32 	%r122, %r120, %r121;
	ld.shared.u32 	%r123, [%r118+8];
	add.s32 	%r124, %r122, %r123;
	ld.shared.u32 	%r125, [%r118+12];
	add.s32 	%r147, %r124, %r125;
	add.s32 	%r140, %r140, 4;
$L__BB0_14:
	setp.eq.s32 	%p12, %r29, 0;
	@%p12 bra 	$L__BB0_17;
	shl.b32 	%r127, %r140, 2;
	add.s32 	%r128, %r59, %r127;
	add.s32 	%r145, %r52, %r128;
	neg.s32 	%r144, %r29;
$L__BB0_16:
	.pragma "nounroll";
	ld.shared.u32 	%r130, [%r145];
	add.s32 	%r147, %r147, %r130;
	add.s32 	%r145, %r145, 4;
	add.s32 	%r144, %r144, 1;
	setp.ne.s32 	%p13, %r144, 0;
	@%p13 bra 	$L__BB0_16;
$L__BB0_17:
	st.shared.u32 	[%r5], %r147;
$L__BB0_18:
	cvta.to.global.u64 	%rd10, %rd1;
	mul.wide.u32 	%rd11, %r1, 4;
	add.s64 	%rd12, %rd10, %rd11;
	st.global.u32 	[%rd12], %r147;
$L__BB0_19:
	ret;

}


// ===== COMPILED SASS (sm_100) =====

	.target	sm_100

	.elftype	@"ET_EXEC"


//--------------------- .note.nv.tkinfo           --------------------------
	.section	.note.nv.tkinfo,"",@"SHT_NOTE"
	.sectionflags	@"SHF_NOTE_NV_TKINFO"
	.tkinfo
        /*0018*/ 	.word	0x00000002
        /*0030*/ 	.string	""
        /*0030*/ 	.string	"ptxas"
        /*0030*/ 	.string	"Cuda compilation tools, release 13.0, V13.0.88"
        /*0030*/ 	.string	"Build cuda_13.0.r13.0/compiler.36424714_0"
        /*0030*/ 	.string	"-arch sm_100 -m 64 "



//--------------------- .note.nv.cuinfo           --------------------------
	.section	.note.nv.cuinfo,"",@"SHT_NOTE"
	.sectionflags	@"SHF_NOTE_NV_CUINFO"
        /*0018*/ 	.short	0x0002
        /*001a*/ 	.short	0x0064
        /*001c*/ 	.short	0x0082
	.zero		2


//--------------------- .nv.info                  --------------------------
	.section	.nv.info,"",@"SHT_CUDA_INFO"
	.align	4


	//----- nvinfo : EIATTR_REGCOUNT
	.align		4
        /*0000*/ 	.byte	0x04, 0x2f
        /*0002*/ 	.short	(.L_1 - .L_0)
	.align		4
.L_0:
        /*0004*/ 	.word	index@(_Z5gaxpyPiS_S_ii)
        /*0008*/ 	.word	0x0000001d


	//----- nvinfo : EIATTR_FRAME_SIZE
	.align		4
.L_1:
        /*000c*/ 	.byte	0x04, 0x11
        /*000e*/ 	.short	(.L_3 - .L_2)
	.align		4
.L_2:
        /*0010*/ 	.word	index@(_Z5gaxpyPiS_S_ii)
        /*0014*/ 	.word	0x00000000


	//----- nvinfo : EIATTR_MIN_STACK_SIZE
	.align		4
.L_3:
        /*0018*/ 	.byte	0x04, 0x12
        /*001a*/ 	.short	(.L_5 - .L_4)
	.align		4
.L_4:
        /*001c*/ 	.word	index@(_Z5gaxpyPiS_S_ii)
        /*0020*/ 	.word	0x00000000
.L_5:


//--------------------- .nv.compat                --------------------------
	.section	.nv.compat,"",@"SHT_CUDA_COMPAT_INFO"
	.align	4
        /*0000*/ 	.byte	0x02, 0x09, 0x00, 0x00, 0x02, 0x02, 0x01, 0x00, 0x02, 0x05, 0x05, 0x00, 0x03, 0x07, 0x01, 0x01
        /*0010*/ 	.byte	0x02, 0x03, 0x00, 0x00, 0x02, 0x06, 0x01, 0x00, 0x04, 0x0b, 0x08, 0x00, 0x09, 0x00, 0x00, 0x00
        /*0020*/ 	.byte	0x00, 0x00, 0x00, 0x00


//--------------------- .nv.info._Z5gaxpyPiS_S_ii --------------------------
	.section	.nv.info._Z5gaxpyPiS_S_ii,"",@"SHT_CUDA_INFO"
	.sectionflags	@""
	.align	4


	//----- nvinfo : EIATTR_CUDA_API_VERSION
	.align		4
        /*0000*/ 	.byte	0x04, 0x37
        /*0002*/ 	.short	(.L_7 - .L_6)
.L_6:
        /*0004*/ 	.word	0x00000082


	//----- nvinfo : EIATTR_KPARAM_INFO
	.align		4
.L_7:
        /*0008*/ 	.byte	0x04, 0x17
        /*000a*/ 	.short	(.L_9 - .L_8)
.L_8:
        /*000c*/ 	.word	0x00000000
        /*0010*/ 	.short	0x0004
        /*0012*/ 	.short	0x001c
        /*0014*/ 	.byte	0x00, 0xf0, 0x11, 0x00


	//----- nvinfo : EIATTR_KPARAM_INFO
	.align		4
.L_9:
        /*0018*/ 	.byte	0x04, 0x17
        /*001a*/ 	.short	(.L_11 - .L_10)
.L_10:
        /*001c*/ 	.word	0x00000000
        /*0020*/ 	.short	0x0003
        /*0022*/ 	.short	0x0018
        /*0024*/ 	.byte	0x00, 0xf0, 0x11, 0x00


	//----- nvinfo : EIATTR_KPARAM_INFO
	.align		4
.L_11:
        /*0028*/ 	.byte	0x04, 0x17
        /*002a*/ 	.short	(.L_13 - .L_12)
.L_12:
        /*002c*/ 	.word	0x00000000
        /*0030*/ 	.short	0x0002
        /*0032*/ 	.short	0x0010
        /*0034*/ 	.byte	0x00, 0xf5, 0x21, 0x00


	//----- nvinfo : EIATTR_KPARAM_INFO
	.align		4
.L_13:
        /*0038*/ 	.byte	0x04, 0x17
        /*003a*/ 	.short	(.L_15 - .L_14)
.L_14:
        /*003c*/ 	.word	0x00000000
        /*0040*/ 	.short	0x0001
        /*0042*/ 	.short	0x0008
        /*0044*/ 	.byte	0x00, 0xf5, 0x21, 0x00


	//----- nvinfo : EIATTR_KPARAM_INFO
	.align		4
.L_15:
        /*0048*/ 	.byte	0x04, 0x17
        /*004a*/ 	.short	(.L_17 - .L_16)
.L_16:
        /*004c*/ 	.word	0x00000000
        /*0050*/ 	.short	0x0000
        /*0052*/ 	.short	0x0000
        /*0054*/ 	.byte	0x00, 0xf5, 0x21, 0x00


	//----- nvinfo : EIATTR_SPARSE_MMA_MASK
	.align		4
.L_17:
        /*0058*/ 	.byte	0x03, 0x50
        /*005a*/ 	.short	0x0000


	//----- nvinfo : EIATTR_MAXREG_COUNT
	.align		4
        /*005c*/ 	.byte	0x03, 0x1b
        /*005e*/ 	.short	0x00ff


	//----- nvinfo : EIATTR_NUM_BARRIERS
	.align		4
        /*0060*/ 	.byte	0x02, 0x4c
        /*0062*/ 	.byte	0x01
	.zero		1


	//----- nvinfo : EIATTR_MERCURY_ISA_VERSION
	.align		4
        /*0064*/ 	.byte	0x03, 0x5f
        /*0066*/ 	.short	0x0101


	//----- nvinfo : EIATTR_VRC_CTA_INIT_COUNT
	.align		4
        /*0068*/ 	.byte	0x02, 0x4a
	.zero		1
	.zero		1


	//----- nvinfo : EIATTR_EXIT_INSTR_OFFSETS
	.align		4
        /*006c*/ 	.byte	0x04, 0x1c
        /*006e*/ 	.short	(.L_19 - .L_18)


	//   ....[0]....
.L_18:
        /*0070*/ 	.word	0x00000060


	//   ....[1]....
        /*0074*/ 	.word	0x00000180


	//   ....[2]....
        /*0078*/ 	.word	0x00000770


	//----- nvinfo : EIATTR_CBANK_PARAM_SIZE
	.align		4
.L_19:
        /*007c*/ 	.byte	0x03, 0x19
        /*007e*/ 	.short	0x0020


	//----- nvinfo : EIATTR_PARAM_CBANK
	.align		4
        /*0080*/ 	.byte	0x04, 0x0a
        /*0082*/ 	.short	(.L_21 - .L_20)
	.align		4
.L_20:
        /*0084*/ 	.word	index@(.nv.constant0._Z5gaxpyPiS_S_ii)
        /*0088*/ 	.short	0x0380
        /*008a*/ 	.short	0x0020


	//----- nvinfo : EIATTR_SW_WAR
	.align		4
.L_21:
        /*008c*/ 	.byte	0x04, 0x36
        /*008e*/ 	.short	(.L_23 - .L_22)
.L_22:
        /*0090*/ 	.word	0x00000008
.L_23:


//--------------------- .nv.callgraph             --------------------------
	.section	.nv.callgraph,"",@"SHT_CUDA_CALLGRAPH"
	.align	4
	.sectionentsize	8
	.align		4
        /*0000*/ 	.word	0x00000000
	.align		4
        /*0004*/ 	.word	0xffffffff
	.align		4
        /*0008*/ 	.word	0x00000000
	.align		4
        /*000c*/ 	.word	0xfffffffe
	.align		4
        /*0010*/ 	.word	0x00000000
	.align		4
        /*0014*/ 	.word	0xfffffffd
	.align		4
        /*0018*/ 	.word	0x00000000
	.align		4
        /*001c*/ 	.word	0xfffffffc


//--------------------- .text._Z5gaxpyPiS_S_ii    --------------------------
	.section	.text._Z5gaxpyPiS_S_ii,"ax",@progbits
	.align	128
        .global         _Z5gaxpyPiS_S_ii
        .type           _Z5gaxpyPiS_S_ii,@function
        .size           _Z5gaxpyPiS_S_ii,(.L_x_8 - _Z5gaxpyPiS_S_ii)
        .other          _Z5gaxpyPiS_S_ii,@"STO_CUDA_ENTRY STV_DEFAULT"
_Z5gaxpyPiS_S_ii:
.text._Z5gaxpyPiS_S_ii:
[----:B------:R-:W-:Y:S01]  /*0000*/  LDC R1, c[0x0][0x37c] ;  /* 0x0000df00ff017b82 */ /* 0x000fe20000000800 */
[----:B------:R-:W0:Y:S07]  /*0010*/  S2R R8, SR_TID.X ;  /* 0x0000000000087919 */ /* 0x000e2e0000002100 */
[----:B------:R-:W0:Y:S01]  /*0020*/  LDC.64 R2, c[0x0][0x398] ;  /* 0x0000e600ff027b82 */ /* 0x000e220000000a00 */
[----:B------:R-:W1:Y:S01]  /*0030*/  S2R R0, SR_CTAID.X ;  /* 0x0000000000007919 */ /* 0x000e620000002500 */
[----:B0-----:R-:W-:-:S04]  /*0040*/  ISETP.GE.AND P0, PT, R8, R3, PT ;  /* 0x000000030800720c */ /* 0x001fc80003f06270 */
[----:B-1----:R-:W-:-:S13]  /*0050*/  ISETP.GE.OR P0, PT, R0, R2, P0 ;  /* 0x000000020000720c */ /* 0x002fda0000706670 */
[----:B------:R-:W-:Y:S05]  /*0060*/  @P0 EXIT ;  /* 0x000000000000094d */ /* 0x000fea0003800000 */
[----:B------:R-:W0:Y:S01]  /*0070*/  LDC.64 R6, c[0x0][0x390] ;  /* 0x0000e400ff067b82 */ /* 0x000e220000000a00 */
[----:B------:R-:W1:Y:S01]  /*0080*/  LDCU.64 UR4, c[0x0][0x358] ;  /* 0x00006b00ff0477ac */ /* 0x000e620008000a00 */
[----:B------:R-:W-:-:S04]  /*0090*/  IMAD R9, R0, R3, RZ ;  /* 0x0000000300097224 */ /* 0x000fc800078e02ff */
[----:B------:R-:W-:Y:S02]  /*00a0*/  IMAD.IADD R11, R9, 0x1, R8 ;  /* 0x00000001090b7824 */ /* 0x000fe400078e0208 */
[----:B------:R-:W2:Y:S01]  /*00b0*/  LDC.64 R4, c[0x0][0x388] ;  /* 0x0000e200ff047b82 */ /* 0x000ea20000000a00 */
[----:B0-----:R-:W-:-:S06]  /*00c0*/  IMAD.WIDE.U32 R6, R8, 0x4, R6 ;  /* 0x0000000408067825 */ /* 0x001fcc00078e0006 */
[----:B-1----:R-:W3:Y:S01]  /*00d0*/  LDG.E R7, desc[UR4][R6.64] ;  /* 0x0000000406077981 */ /* 0x002ee2000c1e1900 */
[----:B--2---:R-:W-:-:S06]  /*00e0*/  IMAD.WIDE.U32 R4, R11, 0x4, R4 ;  /* 0x000000040b047825 */ /* 0x004fcc00078e0004 */
[----:B------:R-:W3:Y:S01]  /*00f0*/  LDG.E R4, desc[UR4][R4.64] ;  /* 0x0000000404047981 */ /* 0x000ee2000c1e1900 */
[----:B------:R-:W0:Y:S01]  /*0100*/  S2R R13, SR_CgaCtaId ;  /* 0x00000000000d7919 */ /* 0x000e220000008800 */
[----:B------:R-:W-:Y:S02]  /*0110*/  MOV R2, 0x400 ;  /* 0x0000040000027802 */ /* 0x000fe40000000f00 */
[----:B------:R-:W-:Y:S02]  /*0120*/  ISETP.NE.AND P0, PT, R8, RZ, PT ;  /* 0x000000ff0800720c */ /* 0x000fe40003f05270 */
[----:B0-----:R-:W-:-:S05]  /*0130*/  LEA R2, R13, R2, 0x18 ;  /* 0x000000020d027211 */ /* 0x001fca00078ec0ff */
[----:B------:R-:W-:Y:S02]  /*0140*/  IMAD R11, R11, 0x4, R2 ;  /* 0x000000040b0b7824 */ /* 0x000fe400078e0202 */
[----:B---3--:R-:W-:-:S05]  /*0150*/  IMAD R8, R4, R7, RZ ;  /* 0x0000000704087224 */ /* 0x008fca00078e02ff */
[----:B------:R0:W-:Y:S01]  /*0160*/  STS [R11], R8 ;  /* 0x000000080b007388 */ /* 0x0001e20000000800 */
[----:B------:R-:W-:Y:S06]  /*0170*/  BAR.SYNC.DEFER_BLOCKING 0x0 ;  /* 0x0000000000007b1d */ /* 0x000fec0000010000 */
[----:B------:R-:W-:Y:S05]  /*0180*/  @P0 EXIT ;  /* 0x000000000000094d */ /* 0x000fea0003800000 */
[----:B------:R-:W-:-:S13]  /*0190*/  ISETP.GT.U32.AND P0, PT, R3, 0x1, PT ;  /* 0x000000010300780c */ /* 0x000fda0003f04070 */
[----:B------:R-:W-:-:S06]  /*01a0*/  @!P0 IMAD R4, R9, 0x4, R2 ;  /* 0x0000000409048824 */ /* 0x000fcc00078e0202 */
[----:B------:R-:W1:Y:S01]  /*01b0*/  @!P0 LDS R4, [R4] ;  /* 0x0000000004048984 */ /* 0x000e620000000800 */
[----:B------:R-:W-:Y:S05]  /*01c0*/  @!P0 BRA `(.L_x_0) ;  /* 0x00000004005c8947 */ /* 0x000fea0003800000 */
[----:B------:R-:W-:Y:S02]  /*01d0*/  IMAD.SHL.U32 R5, R9, 0x4, RZ ;  /* 0x0000000409057824 */ /* 0x000fe400078e00ff */
[C---:B------:R-:W-:Y:S02]  /*01e0*/  VIADD R6, R3.reuse, 0xfffffffe ;  /* 0xfffffffe03067836 */ /* 0x040fe40000000000 */
[----:B------:R-:W-:Y:S02]  /*01f0*/  IMAD.IADD R7, R2, 0x1, R5 ;  /* 0x0000000102077824 */ /* 0x000fe400078e0205 */
[----:B------:R-:W-:Y:S01]  /*0200*/  VIADD R3, R3, 0xffffffff ;  /* 0xffffffff03037836 */ /* 0x000fe20000000000 */
[----:B------:R-:W-:Y:S01]  /*0210*/  ISETP.GE.U32.AND P0, PT, R6, 0xf, PT ;  /* 0x0000000f0600780c */ /* 0x000fe20003f06070 */
[----:B0-----:R-:W-:Y:S01]  /*0220*/  IMAD.MOV.U32 R8, RZ, RZ, 0x1 ;  /* 0x00000001ff087424 */ /* 0x001fe200078e00ff */
[----:B-1----:R0:W1:Y:S02]  /*0230*/  LDS R4, [R7] ;  /* 0x0000000007047984 */ /* 0x0020640000000800 */
[----:B------:R-:W-:-:S09]  /*0240*/  LOP3.LUT R6, R3, 0xf, RZ, 0xc0, !PT ;  /* 0x0000000f03067812 */ /* 0x000fd200078ec0ff */
[----:B0-----:R-:W-:Y:S05]  /*0250*/  @!P0 BRA `(.L_x_1) ;  /* 0x0000000000888947 */ /* 0x001fea0003800000 */
[----:B------:R-:W-:Y:S01]  /*0260*/  LOP3.LUT R16, R3, 0xfffffff0, RZ, 0xc0, !PT ;  /* 0xfffffff003107812 */ /* 0x000fe200078ec0ff */
[----:B------:R-:W-:Y:S02]  /*0270*/  VIADD R8, R7, 0x20 ;  /* 0x0000002007087836 */ /* 0x000fe40000000000 */
[----:B------:R-:W-:Y:S02]  /*0280*/  IMAD.MOV.U32 R9, RZ, RZ, RZ ;  /* 0x000000ffff097224 */ /* 0x000fe400078e00ff */
[----:B------:R-:W-:-:S07]  /*0290*/  IMAD.MOV R16, RZ, RZ, -R16 ;  /* 0x000000ffff107224 */ /* 0x000fce00078e0a10 */
.L_x_2:
[----:B------:R-:W-:Y:S01]  /*02a0*/  LDS R19, [R8+-0x1c] ;  /* 0xffffe40008137984 */ /* 0x000fe20000000800 */
[----:B------:R-:W-:Y:S02]  /*02b0*/  VIADD R16, R16, 0x10 ;  /* 0x0000001010107836 */ /* 0x000fe40000000000 */
[----:B------:R-:W-:Y:S01]  /*02c0*/  VIADD R9, R9, 0x10 ;  /* 0x0000001009097836 */ /* 0x000fe20000000000 */
[----:B------:R-:W1:Y:S02]  /*02d0*/  LDS R20, [R8+-0x18] ;  /* 0xffffe80008147984 */ /* 0x000e640000000800 */
[----:B------:R-:W-:Y:S02]  /*02e0*/  ISETP.NE.AND P0, PT, R16, RZ, PT ;  /* 0x000000ff1000720c */ /* 0x000fe40003f05270 */
[----:B------:R-:W-:Y:S04]  /*02f0*/  LDS R22, [R8+-0x14] ;  /* 0xffffec0008167984 */ /* 0x000fe80000000800 */
[----:B------:R-:W0:Y:S04]  /*0300*/  LDS R21, [R8+-0x10] ;  /* 0xfffff00008157984 */ /* 0x000e280000000800 */
[----:B------:R-:W-:Y:S04]  /*0310*/  LDS R24, [R8+-0xc] ;  /* 0xfffff40008187984 */ /* 0x000fe80000000800 */
[----:B------:R-:W2:Y:S04]  /*0320*/  LDS R23, [R8+-0x8] ;  /* 0xfffff80008177984 */ /* 0x000ea80000000800 */
[----:B------:R-:W-:Y:S04]  /*0330*/  LDS R26, [R8+-0x4] ;  /* 0xfffffc00081a7984 */ /* 0x000fe80000000800 */
[----:B------:R-:W3:Y:S04]  /*0340*/  LDS R25, [R8] ;  /* 0x0000000008197984 */ /* 0x000ee80000000800 */
[----:B------:R-:W-:Y:S04]  /*0350*/  LDS R18, [R8+0x4] ;  /* 0x0000040008127984 */ /* 0x000fe80000000800 */
[----:B------:R-:W4:Y:S04]  /*0360*/  LDS R17, [R8+0x8] ;  /* 0x0000080008117984 */ /* 0x000f280000000800 */
[----:B------:R-:W-:Y:S04]  /*0370*/  LDS R10, [R8+0xc] ;  /* 0x00000c00080a7984 */ /* 0x000fe80000000800 */
[----:B------:R-:W5:Y:S01]  /*0380*/  LDS R15, [R8+0x10] ;  /* 0x00001000080f7984 */ /* 0x000f620000000800 */
[----:B-1----:R-:W-:-:S03]  /*0390*/  IADD3 R19, PT, PT, R20, R4, R19 ;  /* 0x0000000414137210 */ /* 0x002fc60007ffe013 */
[----:B------:R-:W-:Y:S04]  /*03a0*/  LDS R14, [R8+0x14] ;  /* 0x00001400080e7984 */ /* 0x000fe80000000800 */
[----:B------:R-:W1:Y:S01]  /*03b0*/  LDS R13, [R8+0x18] ;  /* 0x00001800080d7984 */ /* 0x000e620000000800 */
[----:B0-----:R-:W-:-:S03]  /*03c0*/  IADD3 R19, PT, PT, R21, R19, R22 ;  /* 0x0000001315137210 */ /* 0x001fc60007ffe016 */
[----:B------:R-:W-:Y:S04]  /*03d0*/  LDS R11, [R8+0x1c] ;  /* 0x00001c00080b7984 */ /* 0x000fe80000000800 */
[----:B------:R0:W1:Y:S01]  /*03e0*/  LDS R12, [R8+0x20] ;  /* 0x00002000080c7984 */ /* 0x0000620000000800 */
[----:B--2---:R-:W-:-:S04]  /*03f0*/  IADD3 R19, PT, PT, R23, R19, R24 ;  /* 0x0000001317137210 */ /* 0x004fc80007ffe018 */
[----:B---3--:R-:W-:Y:S01]  /*0400*/  IADD3 R19, PT, PT, R25, R19, R26 ;  /* 0x0000001319137210 */ /* 0x008fe20007ffe01a */
[----:B0-----:R-:W-:-:S03]  /*0410*/  VIADD R8, R8, 0x40 ;  /* 0x0000004008087836 */ /* 0x001fc60000000000 */
[----:B----4-:R-:W-:-:S04]  /*0420*/  IADD3 R17, PT, PT, R17, R19, R18 ;  /* 0x0000001311117210 */ /* 0x010fc80007ffe012 */
[----:B-----5:R-:W-:-:S04]  /*0430*/  IADD3 R10, PT, PT, R15, R17, R10 ;  /* 0x000000110f0a7210 */ /* 0x020fc80007ffe00a */
[----:B-1----:R-:W-:-:S04]  /*0440*/  IADD3 R10, PT, PT, R13, R10, R14 ;  /* 0x0000000a0d0a7210 */ /* 0x002fc80007ffe00e */
[----:B------:R-:W-:Y:S01]  /*0450*/  IADD3 R4, PT, PT, R12, R10, R11 ;  /* 0x0000000a0c047210 */ /* 0x000fe20007ffe00b */
[----:B------:R-:W-:Y:S06]  /*0460*/  @P0 BRA `(.L_x_2) ;  /* 0xfffffffc008c0947 */ /* 0x000fec000383ffff */
[----:B------:R-:W-:-:S07]  /*0470*/  VIADD R8, R9, 0x1 ;  /* 0x0000000109087836 */ /* 0x000fce0000000000 */
.L_x_1:
[----:B------:R-:W-:-:S13]  /*0480*/  ISETP.NE.AND P0, PT, R6, RZ, PT ;  /* 0x000000ff0600720c */ /* 0x000fda0003f05270 */
[----:B------:R-:W-:Y:S05]  /*0490*/  @!P0 BRA `(.L_x_3) ;  /* 0x0000000000a48947 */ /* 0x000fea0003800000 */
[----:B------:R-:W-:Y:S02]  /*04a0*/  ISETP.GE.U32.AND P0, PT, R6, 0x8, PT ;  /* 0x000000080600780c */ /* 0x000fe40003f06070 */
[----:B------:R-:W-:-:S04]  /*04b0*/  LOP3.LUT R17, R3, 0x7, RZ, 0xc0, !PT ;  /* 0x0000000703117812 */ /* 0x000fc800078ec0ff */
[----:B------:R-:W-:-:S07]  /*04c0*/  ISETP.NE.AND P1, PT, R17, RZ, PT ;  /* 0x000000ff1100720c */ /* 0x000fce0003f25270 */
[----:B------:R-:W-:Y:S06]  /*04d0*/  @!P0 BRA `(.L_x_4) ;  /* 0x0000000000388947 */ /* 0x000fec0003800000 */
[C---:B------:R-:W-:Y:S02]  /*04e0*/  IMAD R6, R8.reuse, 0x4, R7 ;  /* 0x0000000408067824 */ /* 0x040fe400078e0207 */
[----:B------:R-:W-:-:S03]  /*04f0*/  VIADD R8, R8, 0x8 ;  /* 0x0000000808087836 */ /* 0x000fc60000000000 */
[----:B------:R-:W-:Y:S04]  /*0500*/  LDS R9, [R6] ;  /* 0x0000000006097984 */ /* 0x000fe80000000800 */
[----:B------:R-:W1:Y:S04]  /*0510*/  LDS R10, [R6+0x4] ;  /* 0x00000400060a7984 */ /* 0x000e680000000800 */
[----:B------:R-:W-:Y:S04]  /*0520*/  LDS R12, [R6+0x8] ;  /* 0x00000800060c7984 */ /* 0x000fe80000000800 */
[----:B------:R-:W0:Y:S04]  /*0530*/  LDS R11, [R6+0xc] ;  /* 0x00000c00060b7984 */ /* 0x000e280000000800 */
[----:B------:R-:W-:Y:S04]  /*0540*/  LDS R14, [R6+0x10] ;  /* 0x00001000060e7984 */ /* 0x000fe80000000800 */
[----:B------:R-:W2:Y:S04]  /*0550*/  LDS R13, [R6+0x14] ;  /* 0x00001400060d7984 */ /* 0x000ea80000000800 */
[----:B------:R-:W-:Y:S04]  /*0560*/  LDS R16, [R6+0x18] ;  /* 0x0000180006107984 */ /* 0x000fe80000000800 */
[----:B------:R-:W3:Y:S01]  /*0570*/  LDS R15, [R6+0x1c] ;  /* 0x00001c00060f7984 */ /* 0x000ee20000000800 */
[----:B-1----:R-:W-:-:S04]  /*0580*/  IADD3 R9, PT, PT, R10, R4, R9 ;  /* 0x000000040a097210 */ /* 0x002fc80007ffe009 */
[----:B0-----:R-:W-:-:S04]  /*0590*/  IADD3 R9, PT, PT, R11, R9, R12 ;  /* 0x000000090b097210 */ /* 0x001fc80007ffe00c */
[----:B--2---:R-:W-:-:S04]  /*05a0*/  IADD3 R9, PT, PT, R13, R9, R14 ;  /* 0x000000090d097210 */ /* 0x004fc80007ffe00e */
[----:B---3--:R-:W-:-:S07]  /*05b0*/  IADD3 R4, PT, PT, R15, R9, R16 ;  /* 0x000000090f047210 */ /* 0x008fce0007ffe010 */
.L_x_4:
        /* <DEDUP_REMOVED lines=10> */
[----:B------:R-:W0:Y:S01]  /*0660*/  LDS R12, [R6+0xc] ;  /* 0x00000c00060c7984 */ /* 0x000e220000000800 */
[----:B-1----:R-:W-:-:S04]  /*0670*/  IADD3 R4, PT, PT, R10, R4, R9 ;  /* 0x000000040a047210 */ /* 0x002fc80007ffe009 */
[----:B0-----:R-:W-:-:S07]  /*0680*/  IADD3 R4, PT, PT, R12, R4, R11 ;  /* 0x000000040c047210 */ /* 0x001fce0007ffe00b */
.L_x_5:
[----:B------:R-:W-:Y:S05]  /*0690*/  @!P1 BRA `(.L_x_3) ;  /* 0x0000000000249947 */ /* 0x000fea0003800000 */
[----:B------:R-:W-:Y:S02]  /*06a0*/  IMAD R5, R8, 0x4, R5 ;  /* 0x0000000408057824 */ /* 0x000fe400078e0205 */
[----:B------:R-:W-:Y:S02]  /*06b0*/  IMAD.MOV R3, RZ, RZ, -R3 ;  /* 0x000000ffff037224 */ /* 0x000fe400078e0a03 */
[----:B------:R-:W-:-:S07]  /*06c0*/  IMAD.IADD R2, R2, 0x1, R5 ;  /* 0x0000000102027824 */ /* 0x000fce00078e0205 */
.L_x_6:
[----:B------:R0:W1:Y:S01]  /*06d0*/  LDS R5, [R2] ;  /* 0x0000000002057984 */ /* 0x0000620000000800 */
[----:B------:R-:W-:-:S05]  /*06e0*/  VIADD R3, R3, 0x1 ;  /* 0x0000000103037836 */ /* 0x000fca0000000000 */
[----:B------:R-:W-:Y:S01]  /*06f0*/  ISETP.NE.AND P0, PT, R3, RZ, PT ;  /* 0x000000ff0300720c */ /* 0x000fe20003f05270 */
[----:B0-----:R-:W-:Y:S02]  /*0700*/  VIADD R2, R2, 0x4 ;  /* 0x0000000402027836 */ /* 0x001fe40000000000 */
[----:B-1----:R-:W-:-:S10]  /*0710*/  IMAD.IADD R4, R5, 0x1, R4 ;  /* 0x0000000105047824 */ /* 0x002fd400078e0204 */
[----:B------:R-:W-:Y:S05]  /*0720*/  @P0 BRA `(.L_x_6) ;  /* 0xfffffffc00e80947 */ /* 0x000fea000383ffff */
.L_x_3:
[----:B-1----:R2:W-:Y:S02]  /*0730*/  STS [R7], R4 ;  /* 0x0000000407007388 */ /* 0x0025e40000000800 */
.L_x_0:
[----:B------:R-:W3:Y:S02]  /*0740*/  LDC.64 R2, c[0x0][0x380] ;  /* 0x0000e000ff027b82 */ /* 0x000ee40000000a00 */
[----:B---3--:R-:W-:-:S05]  /*0750*/  IMAD.WIDE.U32 R2, R0, 0x4, R2 ;  /* 0x0000000400027825 */ /* 0x008fca00078e0002 */
[----:B-1----:R-:W-:Y:S01]  /*0760*/  STG.E desc[UR4][R2.64], R4 ;  /* 0x0000000402007986 */ /* 0x002fe2000c101904 */
[----:B------:R-:W-:Y:S05]  /*0770*/  EXIT ;  /* 0x000000000000794d */ /* 0x000fea0003800000 */
.L_x_7:
[----:B------:R-:W-:-:S00]  /*0780*/  BRA `(.L_x_7) ;  /* 0xfffffffc00fc7947 */ /* 0x000fc0000383ffff */
[----:B------:R-:W-:-:S00]  /*0790*/  NOP ;  /* 0x0000000000007918 */ /* 0x000fc00000000000 */
        /* <DEDUP_REMOVED lines=14> */
.L_x_8:


//--------------------- .nv.shared._Z5gaxpyPiS_S_ii --------------------------
	.section	.nv.shared._Z5gaxpyPiS_S_ii,"aw",@nobits
	.sectionflags	@""
	.align	16
	.zero		1024


//--------------------- .nv.shared.reserved.0     --------------------------
	.section	.nv.shared.reserved.0,"aw",@nobits
	.weak		__nv_reservedSMEM_offset_0_alias
	.size		__nv_reservedSMEM_offset_0_alias, 0, 64
	.other		__nv_reservedSMEM_offset_0_alias,@"STO_CUDA_RESERVED_SHARED STV_DEFAULT"
__nv_reservedSMEM_offset_0_alias:
	.zero		0
	.zero		64


//--------------------- .nv.constant0._Z5gaxpyPiS_S_ii --------------------------
	.section	.nv.constant0._Z5gaxpyPiS_S_ii,"a",@progbits
	.sectionflags	@""
	.align	4
.nv.constant0._Z5gaxpyPiS_S_ii:
	.zero		928


//--------------------- SYMBOLS --------------------------

	.type		.nv.reservedSmem.offset0,@object
	.size		.nv.reservedSmem.offset0,0x4
	.type		.nv.reservedSmem.cap,@object
	.size		.nv.reservedSmem.cap,0x4
